//
// Generated by NVIDIA NVVM Compiler
//
// Compiler Build ID: CL-36424714
// Cuda compilation tools, release 13.0, V13.0.88
// Based on NVVM 20.0.0
//

.version 9.0
.target sm_100
.address_size 64

	// .globl	_Z14calculateAreasidPd

.visible .entry _Z14calculateAreasidPd(
	.param .u32 _Z14calculateAreasidPd_param_0,
	.param .f64 _Z14calculateAreasidPd_param_1,
	.param .u64 .ptr .align 1 _Z14calculateAreasidPd_param_2
)
{
	.reg .pred 	%p<3>;
	.reg .b32 	%r<18>;
	.reg .b64 	%rd<5>;
	.reg .b64 	%fd<10>;

	ld.param.u32 	%r2, [_Z14calculateAreasidPd_param_0];
	ld.param.f64 	%fd1, [_Z14calculateAreasidPd_param_1];
	ld.param.u64 	%rd1, [_Z14calculateAreasidPd_param_2];
	mov.u32 	%r3, %ctaid.x;
	mov.u32 	%r4, %ctaid.y;
	mov.u32 	%r5, %nctaid.x;
	mov.u32 	%r6, %ctaid.z;
	mov.u32 	%r7, %nctaid.y;
	mad.lo.s32 	%r8, %r7, %r6, %r4;
	mad.lo.s32 	%r9, %r8, %r5, %r3;
	mov.u32 	%r10, %ntid.x;
	mov.u32 	%r11, %ntid.y;
	mov.u32 	%r12, %ntid.z;
	mov.u32 	%r13, %tid.x;
	mov.u32 	%r14, %tid.y;
	mov.u32 	%r15, %tid.z;
	mad.lo.s32 	%r16, %r9, %r12, %r15;
	mad.lo.s32 	%r17, %r16, %r11, %r14;
	mad.lo.s32 	%r1, %r17, %r10, %r13;
	setp.ge.s32 	%p1, %r1, %r2;
	@%p1 bra 	$L__BB0_2;
	cvt.rn.f64.s32 	%fd2, %r1;
	mul.f64 	%fd3, %fd1, %fd2;
	mul.f64 	%fd4, %fd3, %fd3;
	mov.f64 	%fd5, 0d3FF0000000000000;
	sub.f64 	%fd6, %fd5, %fd4;
	cvta.to.global.u64 	%rd2, %rd1;
	sqrt.rn.f64 	%fd7, %fd6;
	setp.lt.f64 	%p2, %fd6, 0d3CB0000000000000;
	selp.f64 	%fd8, 0d0000000000000000, %fd7, %p2;
	mul.f64 	%fd9, %fd1, %fd8;
	mul.wide.s32 	%rd3, %r1, 8;
	add.s64 	%rd4, %rd2, %rd3;
	st.global.f64 	[%rd4], %fd9;
$L__BB0_2:
	ret;

}


// ===== COMPILED SASS (sm_100) =====

	.target	sm_100

	.elftype	@"ET_EXEC"


//--------------------- .note.nv.tkinfo           --------------------------
	.section	.note.nv.tkinfo,"",@"SHT_NOTE"
	.sectionflags	@"SHF_NOTE_NV_TKINFO"
	.tkinfo
        /*0018*/ 	.word	0x00000002
        /*0030*/ 	.string	""
        /*0030*/ 	.string	"ptxas"
        /*0030*/ 	.string	"Cuda compilation tools, release 13.0, V13.0.88"
        /*0030*/ 	.string	"Build cuda_13.0.r13.0/compiler.36424714_0"
        /*0030*/ 	.string	"-arch sm_100 -m 64 "



//--------------------- .note.nv.cuinfo           --------------------------
	.section	.note.nv.cuinfo,"",@"SHT_NOTE"
	.sectionflags	@"SHF_NOTE_NV_CUINFO"
        /*0018*/ 	.short	0x0002
        /*001a*/ 	.short	0x0064
        /*001c*/ 	.short	0x0082
	.zero		2


//--------------------- .nv.info                  --------------------------
	.section	.nv.info,"",@"SHT_CUDA_INFO"
	.align	4


	//----- nvinfo : EIATTR_REGCOUNT
	.align		4
        /*0000*/ 	.byte	0x04, 0x2f
        /*0002*/ 	.short	(.L_1 - .L_0)
	.align		4
.L_0:
        /*0004*/ 	.word	index@(_Z14calculateAreasidPd)
        /*0008*/ 	.word	0x00000012


	//----- nvinfo : EIATTR_FRAME_SIZE
	.align		4
.L_1:
        /*000c*/ 	.byte	0x04, 0x11
        /*000e*/ 	.short	(.L_3 - .L_2)
	.align		4
.L_2:
        /*0010*/ 	.word	index@($__internal_0_$__cuda_sm20_dsqrt_rn_f64_mediumpath_v1)
        /*0014*/ 	.word	0x00000000


	//----- nvinfo : EIATTR_FRAME_SIZE
	.align		4
.L_3:
        /*0018*/ 	.byte	0x04, 0x11
        /*001a*/ 	.short	(.L_5 - .L_4)
	.align		4
.L_4:
        /*001c*/ 	.word	index@(_Z14calculateAreasidPd)
        /*0020*/ 	.word	0x00000000


	//----- nvinfo : EIATTR_MIN_STACK_SIZE
	.align		4
.L_5:
        /*0024*/ 	.byte	0x04, 0x12
        /*0026*/ 	.short	(.L_7 - .L_6)
	.align		4
.L_6:
        /*0028*/ 	.word	index@(_Z14calculateAreasidPd)
        /*002c*/ 	.word	0x00000000
.L_7:


//--------------------- .nv.compat                --------------------------
	.section	.nv.compat,"",@"SHT_CUDA_COMPAT_INFO"
	.align	4
        /*0000*/ 	.byte	0x02, 0x09, 0x00, 0x00, 0x02, 0x02, 0x01, 0x00, 0x02, 0x05, 0x05, 0x00, 0x03, 0x07, 0x01, 0x01
        /*0010*/ 	.byte	0x02, 0x03, 0x00, 0x00, 0x02, 0x06, 0x01, 0x00, 0x04, 0x0b, 0x08, 0x00, 0x01, 0x00, 0x00, 0x00
        /*0020*/ 	.byte	0x00, 0x00, 0x00, 0x00


//--------------------- .nv.info._Z14calculateAreasidPd --------------------------
	.section	.nv.info._Z14calculateAreasidPd,"",@"SHT_CUDA_INFO"
	.sectionflags	@""
	.align	4


	//----- nvinfo : EIATTR_CUDA_API_VERSION
	.align		4
        /*0000*/ 	.byte	0x04, 0x37
        /*0002*/ 	.short	(.L_9 - .L_8)
.L_8:
        /*0004*/ 	.word	0x00000082


	//----- nvinfo : EIATTR_KPARAM_INFO
	.align		4
.L_9:
        /*0008*/ 	.byte	0x04, 0x17
        /*000a*/ 	.short	(.L_11 - .L_10)
.L_10:
        /*000c*/ 	.word	0x00000000
        /*0010*/ 	.short	0x0002
        /*0012*/ 	.short	0x0010
        /*0014*/ 	.byte	0x00, 0xf5, 0x21, 0x00


	//----- nvinfo : EIATTR_KPARAM_INFO
	.align		4
.L_11:
        /*0018*/ 	.byte	0x04, 0x17
        /*001a*/ 	.short	(.L_13 - .L_12)
.L_12:
        /*001c*/ 	.word	0x00000000
        /*0020*/ 	.short	0x0001
        /*0022*/ 	.short	0x0008
        /*0024*/ 	.byte	0x00, 0xf0, 0x21, 0x00


	//----- nvinfo : EIATTR_KPARAM_INFO
	.align		4
.L_13:
        /*0028*/ 	.byte	0x04, 0x17
        /*002a*/ 	.short	(.L_15 - .L_14)
.L_14:
        /*002c*/ 	.word	0x00000000
        /*0030*/ 	.short	0x0000
        /*0032*/ 	.short	0x0000
        /*0034*/ 	.byte	0x00, 0xf0, 0x11, 0x00


	//----- nvinfo : EIATTR_SPARSE_MMA_MASK
	.align		4
.L_15:
        /*0038*/ 	.byte	0x03, 0x50
        /*003a*/ 	.short	0x0000


	//----- nvinfo : EIATTR_MAXREG_COUNT
	.align		4
        /*003c*/ 	.byte	0x03, 0x1b
        /*003e*/ 	.short	0x00ff


	//----- nvinfo : EIATTR_MERCURY_ISA_VERSION
	.align		4
        /*0040*/ 	.byte	0x03, 0x5f
        /*0042*/ 	.short	0x0101


	//----- nvinfo : EIATTR_VRC_CTA_INIT_COUNT
	.align		4
        /*0044*/ 	.byte	0x02, 0x4a
	.zero		1
	.zero		1


	//----- nvinfo : EIATTR_EXIT_INSTR_OFFSETS
	.align		4
        /*0048*/ 	.byte	0x04, 0x1c
        /*004a*/ 	.short	(.L_17 - .L_16)


	//   ....[0]....
.L_16:
        /*004c*/ 	.word	0x00000130


	//   ....[1]....
        /*0050*/ 	.word	0x00000370


	//----- nvinfo : EIATTR_CRS_STACK_SIZE
	.align		4
.L_17:
        /*0054*/ 	.byte	0x04, 0x1e
        /*0056*/ 	.short	(.L_19 - .L_18)
.L_18:
        /*0058*/ 	.word	0x00000000


	//----- nvinfo : EIATTR_CBANK_PARAM_SIZE
	.align		4
.L_19:
        /*005c*/ 	.byte	0x03, 0x19
        /*005e*/ 	.short	0x0018


	//----- nvinfo : EIATTR_PARAM_CBANK
	.align		4
        /*0060*/ 	.byte	0x04, 0x0a
        /*0062*/ 	.short	(.L_21 - .L_20)
	.align		4
.L_20:
        /*0064*/ 	.word	index@(.nv.constant0._Z14calculateAreasidPd)
        /*0068*/ 	.short	0x0380
        /*006a*/ 	.short	0x0018


	//----- nvinfo : EIATTR_SW_WAR
	.align		4
.L_21:
        /*006c*/ 	.byte	0x04, 0x36
        /*006e*/ 	.short	(.L_23 - .L_22)
.L_22:
        /*0070*/ 	.word	0x00000008
.L_23:


//--------------------- .nv.callgraph             --------------------------
	.section	.nv.callgraph,"",@"SHT_CUDA_CALLGRAPH"
	.align	4
	.sectionentsize	8
	.align		4
        /*0000*/ 	.word	0x00000000
	.align		4
        /*0004*/ 	.word	0xffffffff
	.align		4
        /*0008*/ 	.word	0x00000000
	.align		4
        /*000c*/ 	.word	0xfffffffe
	.align		4
        /*0010*/ 	.word	0x00000000
	.align		4
        /*0014*/ 	.word	0xfffffffd
	.align		4
        /*0018*/ 	.word	0x00000000
	.align		4
        /*001c*/ 	.word	0xfffffffc


//--------------------- .text._Z14calculateAreasidPd --------------------------
	.section	.text._Z14calculateAreasidPd,"ax",@progbits
	.align	128
        .global         _Z14calculateAreasidPd
        .type           _Z14calculateAreasidPd,@function
        .size           _Z14calculateAreasidPd,(.L_x_7 - _Z14calculateAreasidPd)
        .other          _Z14calculateAreasidPd,@"STO_CUDA_ENTRY STV_DEFAULT"
_Z14calculateAreasidPd:
.text._Z14calculateAreasidPd:
[----:B------:R-:W-:Y:S08]  /*0000*/  LDC R1, c[0x0][0x37c] ;  /* 0x0000df00ff017b82 */ /* 0x000ff00000000800 */
[----:B------:R-:W-:Y:S01]  /*0010*/  S2UR UR4, SR_CTAID.Y ;  /* 0x00000000000479c3 */ /* 0x000fe20000002600 */
[----:B------:R-:W0:Y:S01]  /*0020*/  S2R R7, SR_TID.Z ;  /* 0x0000000000077919 */ /* 0x000e220000002300 */
[----:B------:R-:W1:Y:S01]  /*0030*/  LDCU UR6, c[0x0][0x370] ;  /* 0x00006e00ff0677ac */ /* 0x000e620008000800 */
[----:B------:R-:W2:Y:S01]  /*0040*/  S2R R5, SR_TID.Y ;  /* 0x0000000000057919 */ /* 0x000ea20000002200 */
[----:B------:R-:W3:Y:S04]  /*0050*/  LDCU UR8, c[0x0][0x374] ;  /* 0x00006e80ff0877ac */ /* 0x000ee80008000800 */
[----:B------:R-:W3:Y:S01]  /*0060*/  S2UR UR7, SR_CTAID.Z ;  /* 0x00000000000779c3 */ /* 0x000ee20000002700 */
[----:B------:R-:W4:Y:S01]  /*0070*/  S2R R3, SR_TID.X ;  /* 0x0000000000037919 */ /* 0x000f220000002100 */
[----:B------:R-:W4:Y:S01]  /*0080*/  LDCU UR9, c[0x0][0x360] ;  /* 0x00006c00ff0977ac */ /* 0x000f220008000800 */
[----:B------:R-:W2:Y:S05]  /*0090*/  LDCU UR10, c[0x0][0x364] ;  /* 0x00006c80ff0a77ac */ /* 0x000eaa0008000800 */
[----:B------:R-:W1:Y:S08]  /*00a0*/  S2UR UR5, SR_CTAID.X ;  /* 0x00000000000579c3 */ /* 0x000e700000002500 */
[----:B------:R-:W0:Y:S01]  /*00b0*/  LDC R0, c[0x0][0x368] ;  /* 0x0000da00ff007b82 */ /* 0x000e220000000800 */
[----:B---3--:R-:W-:-:S04]  /*00c0*/  UIMAD UR4, UR7, UR8, UR4 ;  /* 0x00000008070472a4 */ /* 0x008fc8000f8e0204 */
[----:B-1----:R-:W-:Y:S01]  /*00d0*/  UIMAD UR4, UR4, UR6, UR5 ;  /* 0x00000006040472a4 */ /* 0x002fe2000f8e0205 */
[----:B------:R-:W1:Y:S05]  /*00e0*/  LDCU UR5, c[0x0][0x380] ;  /* 0x00007000ff0577ac */ /* 0x000e6a0008000800 */
[----:B0-----:R-:W-:-:S04]  /*00f0*/  IMAD R0, R0, UR4, R7 ;  /* 0x0000000400007c24 */ /* 0x001fc8000f8e0207 */
[----:B--2---:R-:W-:-:S04]  /*0100*/  IMAD R0, R0, UR10, R5 ;  /* 0x0000000a00007c24 */ /* 0x004fc8000f8e0205 */
[----:B----4-:R-:W-:-:S05]  /*0110*/  IMAD R0, R0, UR9, R3 ;  /* 0x0000000900007c24 */ /* 0x010fca000f8e0203 */
[----:B-1----:R-:W-:-:S13]  /*0120*/  ISETP.GE.AND P0, PT, R0, UR5, PT ;  /* 0x0000000500007c0c */ /* 0x002fda000bf06270 */
[----:B------:R-:W-:Y:S05]  /*0130*/  @P0 EXIT ;  /* 0x000000000000094d */ /* 0x000fea0003800000 */
[----:B------:R-:W0:Y:S01]  /*0140*/  LDCU.64 UR4, c[0x0][0x388] ;  /* 0x00007100ff0477ac */ /* 0x000e220008000a00 */
[----:B------:R-:W0:Y:S01]  /*0150*/  I2F.F64 R2, R0 ;  /* 0x0000000000027312 */ /* 0x000e220000201c00 */
[----:B------:R-:W-:Y:S01]  /*0160*/  IMAD.MOV.U32 R8, RZ, RZ, 0x0 ;  /* 0x00000000ff087424 */ /* 0x000fe200078e00ff */
[----:B------:R-:W-:Y:S01]  /*0170*/  MOV R9, 0x3fd80000 ;  /* 0x3fd8000000097802 */ /* 0x000fe20000000f00 */
[----:B------:R-:W-:Y:S01]  /*0180*/  BSSY.RECONVERGENT B0, `(.L_x_0) ;  /* 0x0000016000007945 */ /* 0x000fe20003800200 */
[----:B0-----:R-:W-:Y:S01]  /*0190*/  DMUL R2, R2, UR4 ;  /* 0x0000000402027c28 */ /* 0x001fe20008000000 */
[----:B------:R-:W0:Y:S07]  /*01a0*/  LDCU.64 UR4, c[0x0][0x358] ;  /* 0x00006b00ff0477ac */ /* 0x000e2e0008000a00 */
[----:B------:R-:W-:-:S06]  /*01b0*/  DFMA R2, -R2, R2, 1 ;  /* 0x3ff000000202742b */ /* 0x000fcc0000000102 */
[----:B------:R-:W1:Y:S04]  /*01c0*/  MUFU.RSQ64H R7, R3 ;  /* 0x0000000300077308 */ /* 0x000e680000001c00 */
[----:B------:R-:W-:-:S05]  /*01d0*/  VIADD R6, R3, 0xfcb00000 ;  /* 0xfcb0000003067836 */ /* 0x000fca0000000000 */
[----:B------:R-:W-:Y:S01]  /*01e0*/  ISETP.GE.U32.AND P0, PT, R6, 0x7ca00000, PT ;  /* 0x7ca000000600780c */ /* 0x000fe20003f06070 */
[----:B-1----:R-:W-:-:S08]  /*01f0*/  DMUL R4, R6, R6 ;  /* 0x0000000606047228 */ /* 0x002fd00000000000 */
[----:B------:R-:W-:-:S08]  /*0200*/  DFMA R4, R2, -R4, 1 ;  /* 0x3ff000000204742b */ /* 0x000fd00000000804 */
[----:B------:R-:W-:Y:S02]  /*0210*/  DFMA R8, R4, R8, 0.5 ;  /* 0x3fe000000408742b */ /* 0x000fe40000000008 */
[----:B------:R-:W-:-:S08]  /*0220*/  DMUL R4, R6, R4 ;  /* 0x0000000406047228 */ /* 0x000fd00000000000 */
[----:B------:R-:W-:-:S08]  /*0230*/  DFMA R8, R8, R4, R6 ;  /* 0x000000040808722b */ /* 0x000fd00000000006 */
[----:B------:R-:W-:Y:S02]  /*0240*/  DMUL R10, R2, R8 ;  /* 0x00000008020a7228 */ /* 0x000fe40000000000 */
[----:B------:R-:W-:Y:S02]  /*0250*/  VIADD R15, R9, 0xfff00000 ;  /* 0xfff00000090f7836 */ /* 0x000fe40000000000 */
[----:B------:R-:W-:-:S04]  /*0260*/  IMAD.MOV.U32 R14, RZ, RZ, R8 ;  /* 0x000000ffff0e7224 */ /* 0x000fc800078e0008 */
[----:B------:R-:W-:-:S08]  /*0270*/  DFMA R12, R10, -R10, R2 ;  /* 0x8000000a0a0c722b */ /* 0x000fd00000000002 */
[----:B------:R-:W-:Y:S01]  /*0280*/  DFMA R4, R12, R14, R10 ;  /* 0x0000000e0c04722b */ /* 0x000fe2000000000a */
[----:B0-----:R-:W-:Y:S10]  /*0290*/  @!P0 BRA `(.L_x_1) ;  /* 0x0000000000108947 */ /* 0x001ff40003800000 */
[----:B------:R-:W-:-:S07]  /*02a0*/  MOV R4, 0x2c0 ;  /* 0x000002c000047802 */ /* 0x000fce0000000f00 */
[----:B------:R-:W-:Y:S05]  /*02b0*/  CALL.REL.NOINC `($__internal_0_$__cuda_sm20_dsqrt_rn_f64_mediumpath_v1) ;  /* 0x0000000000307944 */ /* 0x000fea0003c00000 */
[----:B------:R-:W-:Y:S01]  /*02c0*/  MOV R4, R6 ;  /* 0x0000000600047202 */ /* 0x000fe20000000f00 */
[----:B------:R-:W-:-:S07]  /*02d0*/  IMAD.MOV.U32 R5, RZ, RZ, R7 ;  /* 0x000000ffff057224 */ /* 0x000fce00078e0007 */
.L_x_1:
[----:B------:R-:W-:Y:S05]  /*02e0*/  BSYNC.RECONVERGENT B0 ;  /* 0x0000000000007941 */ /* 0x000fea0003800200 */
.L_x_0:
[----:B------:R-:W0:Y:S01]  /*02f0*/  LDC.64 R6, c[0x0][0x390] ;  /* 0x0000e400ff067b82 */ /* 0x000e220000000a00 */
[----:B------:R-:W1:Y:S01]  /*0300*/  LDCU.64 UR6, c[0x0][0x388] ;  /* 0x00007100ff0677ac */ /* 0x000e620008000a00 */
[----:B------:R-:W-:-:S06]  /*0310*/  DSETP.GEU.AND P0, PT, R2, 2.2204460492503130808e-16, PT ;  /* 0x3cb000000200742a */ /* 0x000fcc0003f0e000 */
[----:B------:R-:W-:Y:S02]  /*0320*/  FSEL R2, R4, RZ, P0 ;  /* 0x000000ff04027208 */ /* 0x000fe40000000000 */
[----:B------:R-:W-:-:S06]  /*0330*/  FSEL R3, R5, RZ, P0 ;  /* 0x000000ff05037208 */ /* 0x000fcc0000000000 */
[----:B-1----:R-:W-:Y:S01]  /*0340*/  DMUL R2, R2, UR6 ;  /* 0x0000000602027c28 */ /* 0x002fe20008000000 */
[----:B0-----:R-:W-:-:S06]  /*0350*/  IMAD.WIDE R4, R0, 0x8, R6 ;  /* 0x0000000800047825 */ /* 0x001fcc00078e0206 */
[----:B------:R-:W-:Y:S01]  /*0360*/  STG.E.64 desc[UR4][R4.64], R2 ;  /* 0x0000000204007986 */ /* 0x000fe2000c101b04 */
[----:B------:R-:W-:Y:S05]  /*0370*/  EXIT ;  /* 0x000000000000794d */ /* 0x000fea0003800000 */
        .weak           $__internal_0_$__cuda_sm20_dsqrt_rn_f64_mediumpath_v1
        .type           $__internal_0_$__cuda_sm20_dsqrt_rn_f64_mediumpath_v1,@function
        .size           $__internal_0_$__cuda_sm20_dsqrt_rn_f64_mediumpath_v1,(.L_x_7 - $__internal_0_$__cuda_sm20_dsqrt_rn_f64_mediumpath_v1)
$__internal_0_$__cuda_sm20_dsqrt_rn_f64_mediumpath_v1:
[----:B------:R-:W-:Y:S01]  /*0380*/  ISETP.GE.U32.AND P0, PT, R6, -0x3400000, PT ;  /* 0xfcc000000600780c */ /* 0x000fe20003f06070 */
[----:B------:R-:W-:Y:S01]  /*0390*/  BSSY.RECONVERGENT B1, `(.L_x_2) ;  /* 0x0000024000017945 */ /* 0x000fe20003800200 */
[----:B------:R-:W-:-:S11]  /*03a0*/  IMAD.MOV.U32 R9, RZ, RZ, R15 ;  /* 0x000000ffff097224 */ /* 0x000fd600078e000f */
[----:B------:R-:W-:Y:S05]  /*03b0*/  @!P0 BRA `(.L_x_3) ;  /* 0x0000000000208947 */ /* 0x000fea0003800000 */
[----:B------:R-:W-:-:S10]  /*03c0*/  DFMA.RM R8, R12, R8, R10 ;  /* 0x000000080c08722b */ /* 0x000fd4000000400a */
[----:B------:R-:W-:-:S04]  /*03d0*/  IADD3 R10, P0, PT, R8, 0x1, RZ ;  /* 0x00000001080a7810 */ /* 0x000fc80007f1e0ff */
[----:B------:R-:W-:-:S06]  /*03e0*/  IADD3.X R11, PT, PT, RZ, R9, RZ, P0, !PT ;  /* 0x00000009ff0b7210 */ /* 0x000fcc00007fe4ff */
[----:B------:R-:W-:-:S08]  /*03f0*/  DFMA.RP R6, -R8, R10, R2 ;  /* 0x0000000a0806722b */ /* 0x000fd00000008102 */
[----:B------:R-:W-:-:S06]  /*0400*/  DSETP.GT.AND P0, PT, R6, RZ, PT ;  /* 0x000000ff0600722a */ /* 0x000fcc0003f04000 */
[----:B------:R-:W-:Y:S02]  /*0410*/  FSEL R6, R10, R8, P0 ;  /* 0x000000080a067208 */ /* 0x000fe40000000000 */
[----:B------:R-:W-:Y:S01]  /*0420*/  FSEL R7, R11, R9, P0 ;  /* 0x000000090b077208 */ /* 0x000fe20000000000 */
[----:B------:R-:W-:Y:S06]  /*0430*/  BRA `(.L_x_4) ;  /* 0x0000000000647947 */ /* 0x000fec0003800000 */
.L_x_3:
[----:B------:R-:W-:-:S14]  /*0440*/  DSETP.NE.AND P0, PT, R2, RZ, PT ;  /* 0x000000ff0200722a */ /* 0x000fdc0003f05000 */
[----:B------:R-:W-:Y:S05]  /*0450*/  @!P0 BRA `(.L_x_5) ;  /* 0x0000000000588947 */ /* 0x000fea0003800000 */
[----:B------:R-:W-:-:S13]  /*0460*/  ISETP.GE.AND P0, PT, R3, RZ, PT ;  /* 0x000000ff0300720c */ /* 0x000fda0003f06270 */
[----:B------:R-:W-:Y:S02]  /*0470*/  @!P0 IMAD.MOV.U32 R6, RZ, RZ, 0x0 ;  /* 0x00000000ff068424 */ /* 0x000fe400078e00ff */
[----:B------:R-:W-:Y:S01]  /*0480*/  @!P0 IMAD.MOV.U32 R7, RZ, RZ, -0x80000 ;  /* 0xfff80000ff078424 */ /* 0x000fe200078e00ff */
[----:B------:R-:W-:Y:S06]  /*0490*/  @!P0 BRA `(.L_x_4) ;  /* 0x00000000004c8947 */ /* 0x000fec0003800000 */
[----:B------:R-:W-:-:S13]  /*04a0*/  ISETP.GT.AND P0, PT, R3, 0x7fefffff, PT ;  /* 0x7fefffff0300780c */ /* 0x000fda0003f04270 */
[----:B------:R-:W-:Y:S05]  /*04b0*/  @P0 BRA `(.L_x_5) ;  /* 0x0000000000400947 */ /* 0x000fea0003800000 */
[----:B------:R-:W-:Y:S01]  /*04c0*/  DMUL R6, R2, 8.11296384146066816958e+31 ;  /* 0x4690000002067828 */ /* 0x000fe20000000000 */
[----:B------:R-:W-:Y:S01]  /*04d0*/  MOV R8, RZ ;  /* 0x000000ff00087202 */ /* 0x000fe20000000f00 */
[----:B------:R-:W-:Y:S02]  /*04e0*/  IMAD.MOV.U32 R12, RZ, RZ, 0x0 ;  /* 0x00000000ff0c7424 */ /* 0x000fe400078e00ff */
[----:B------:R-:W-:Y:S02]  /*04f0*/  IMAD.MOV.U32 R13, RZ, RZ, 0x3fd80000 ;  /* 0x3fd80000ff0d7424 */ /* 0x000fe400078e00ff */
[----:B------:R-:W0:Y:S02]  /*0500*/  MUFU.RSQ64H R9, R7 ;  /* 0x0000000700097308 */ /* 0x000e240000001c00 */
[----:B0-----:R-:W-:-:S08]  /*0510*/  DMUL R10, R8, R8 ;  /* 0x00000008080a7228 */ /* 0x001fd00000000000 */
[----:B------:R-:W-:-:S08]  /*0520*/  DFMA R10, R6, -R10, 1 ;  /* 0x3ff00000060a742b */ /* 0x000fd0000000080a */
[----:B------:R-:W-:Y:S02]  /*0530*/  DFMA R12, R10, R12, 0.5 ;  /* 0x3fe000000a0c742b */ /* 0x000fe4000000000c */
[----:B------:R-:W-:-:S08]  /*0540*/  DMUL R10, R8, R10 ;  /* 0x0000000a080a7228 */ /* 0x000fd00000000000 */
[----:B------:R-:W-:-:S08]  /*0550*/  DFMA R10, R12, R10, R8 ;  /* 0x0000000a0c0a722b */ /* 0x000fd00000000008 */
[----:B------:R-:W-:Y:S02]  /*0560*/  DMUL R8, R6, R10 ;  /* 0x0000000a06087228 */ /* 0x000fe40000000000 */
[----:B------:R-:W-:-:S06]  /*0570*/  IADD3 R11, PT, PT, R11, -0x100000, RZ ;  /* 0xfff000000b0b7810 */ /* 0x000fcc0007ffe0ff */
[----:B------:R-:W-:-:S08]  /*0580*/  DFMA R12, R8, -R8, R6 ;  /* 0x80000008080c722b */ /* 0x000fd00000000006 */
[----:B------:R-:W-:-:S10]  /*0590*/  DFMA R6, R10, R12, R8 ;  /* 0x0000000c0a06722b */ /* 0x000fd40000000008 */
[----:B------:R-:W-:Y:S01]  /*05a0*/  VIADD R7, R7, 0xfcb00000 ;  /* 0xfcb0000007077836 */ /* 0x000fe20000000000 */
[----:B------:R-:W-:Y:S06]  /*05b0*/  BRA `(.L_x_4) ;  /* 0x0000000000047947 */ /* 0x000fec0003800000 */
.L_x_5:
[----:B------:R-:W-:-:S11]  /*05c0*/  DADD R6, R2, R2 ;  /* 0x0000000002067229 */ /* 0x000fd60000000002 */
.L_x_4:
[----:B------:R-:W-:Y:S05]  /*05d0*/  BSYNC.RECONVERGENT B1 ;  /* 0x0000000000017941 */ /* 0x000fea0003800200 */
.L_x_2:
[----:B------:R-:W-:-:S04]  /*05e0*/  MOV R5, 0x0 ;  /* 0x0000000000057802 */ /* 0x000fc80000000f00 */
[----:B------:R-:W-:Y:S05]  /*05f0*/  RET.REL.NODEC R4 `(_Z14calculateAreasidPd) ;  /* 0xfffffff804807950 */ /* 0x000fea0003c3ffff */
.L_x_6:
[----:B------:R-:W-:-:S00]  /*0600*/  BRA `(.L_x_6) ;  /* 0xfffffffc00fc7947 */ /* 0x000fc0000383ffff */
[----:B------:R-:W-:-:S00]  /*0610*/  NOP ;  /* 0x0000000000007918 */ /* 0x000fc00000000000 */
        /* <DEDUP_REMOVED lines=14> */
.L_x_7:


//--------------------- .nv.shared.reserved.0     --------------------------
	.section	.nv.shared.reserved.0,"aw",@nobits
	.weak		__nv_reservedSMEM_offset_0_alias
	.size		__nv_reservedSMEM_offset_0_alias, 0, 64
	.other		__nv_reservedSMEM_offset_0_alias,@"STO_CUDA_RESERVED_SHARED STV_DEFAULT"
__nv_reservedSMEM_offset_0_alias:
	.zero		0
	.zero		64


//--------------------- .nv.constant0._Z14calculateAreasidPd --------------------------
	.section	.nv.constant0._Z14calculateAreasidPd,"a",@progbits
	.sectionflags	@""
	.align	4
.nv.constant0._Z14calculateAreasidPd:
	.zero		920


//--------------------- SYMBOLS --------------------------

	.type		.nv.reservedSmem.offset0,@object
	.size		.nv.reservedSmem.offset0,0x4
